	.headerflags	@"EF_CUDA_TEXMODE_UNIFIED EF_CUDA_64BIT_ADDRESS EF_CUDA_SM86 EF_CUDA_VIRTUAL_SM(EF_CUDA_SM86)"
	.elftype	@"ET_EXEC"


//--------------------- .nv.info                  --------------------------
	.section	.nv.info,"",@"SHT_CUDA_INFO"
	.align	4


	//----- nvinfo : EIATTR_REGCOUNT
	.align		4
        /*0000*/ 	.byte	0x04, 0x2f
        /*0002*/ 	.short	(.L_1 - .L_0)
	.align		4
.L_0:
        /*0004*/ 	.word	index@(triton__0d1d234)
        /*0008*/ 	.word	0x00000008


	//----- nvinfo : EIATTR_MAX_STACK_SIZE
	.align		4
.L_1:
        /*000c*/ 	.byte	0x04, 0x23
        /*000e*/ 	.short	(.L_3 - .L_2)
	.align		4
.L_2:
        /*0010*/ 	.word	index@(triton__0d1d234)
        /*0014*/ 	.word	0x00000000


	//----- nvinfo : EIATTR_MIN_STACK_SIZE
	.align		4
.L_3:
        /*0018*/ 	.byte	0x04, 0x12
        /*001a*/ 	.short	(.L_5 - .L_4)
	.align		4
.L_4:
        /*001c*/ 	.word	index@(triton__0d1d234)
        /*0020*/ 	.word	0x00000000


	//----- nvinfo : EIATTR_FRAME_SIZE
	.align		4
.L_5:
        /*0024*/ 	.byte	0x04, 0x11
        /*0026*/ 	.short	(.L_7 - .L_6)
	.align		4
.L_6:
        /*0028*/ 	.word	index@(triton__0d1d234)
        /*002c*/ 	.word	0x00000000
.L_7:


//--------------------- .nv.info.triton__0d1d234  --------------------------
	.section	.nv.info.triton__0d1d234,"",@"SHT_CUDA_INFO"
	.align	4


	//----- nvinfo : EIATTR_CUDA_API_VERSION
	.align		4
        /*0000*/ 	.byte	0x04, 0x37
        /*0002*/ 	.short	(.L_9 - .L_8)
.L_8:
        /*0004*/ 	.word	0x0000007b


	//----- nvinfo : EIATTR_SW2861232_WAR
	.align		4
.L_9:
        /*0008*/ 	.byte	0x01, 0x35
	.zero		2


	//----- nvinfo : EIATTR_PARAM_CBANK
	.align		4
        /*000c*/ 	.byte	0x04, 0x0a
        /*000e*/ 	.short	(.L_11 - .L_10)
	.align		4
.L_10:
        /*0010*/ 	.word	index@(.nv.constant0.triton__0d1d234)
        /*0014*/ 	.short	0x0160
        /*0016*/ 	.short	0x001c


	//----- nvinfo : EIATTR_CBANK_PARAM_SIZE
	.align		4
.L_11:
        /*0018*/ 	.byte	0x03, 0x19
        /*001a*/ 	.short	0x001c


	//----- nvinfo : EIATTR_KPARAM_INFO
	.align		4
        /*001c*/ 	.byte	0x04, 0x17
        /*001e*/ 	.short	(.L_13 - .L_12)
.L_12:
        /*0020*/ 	.word	0x00000000
        /*0024*/ 	.short	0x0004
        /*0026*/ 	.short	0x0018
        /*0028*/ 	.byte	0x00, 0xf0, 0x11, 0x00


	//----- nvinfo : EIATTR_KPARAM_INFO
	.align		4
.L_13:
        /*002c*/ 	.byte	0x04, 0x17
        /*002e*/ 	.short	(.L_15 - .L_14)
.L_14:
        /*0030*/ 	.word	0x00000000
        /*0034*/ 	.short	0x0003
        /*0036*/ 	.short	0x0014
        /*0038*/ 	.byte	0x00, 0xf0, 0x11, 0x00


	//----- nvinfo : EIATTR_KPARAM_INFO
	.align		4
.L_15:
        /*003c*/ 	.byte	0x04, 0x17
        /*003e*/ 	.short	(.L_17 - .L_16)
.L_16:
        /*0040*/ 	.word	0x00000000
        /*0044*/ 	.short	0x0002
        /*0046*/ 	.short	0x0010
        /*0048*/ 	.byte	0x00, 0xf0, 0x11, 0x00


	//----- nvinfo : EIATTR_KPARAM_INFO
	.align		4
.L_17:
        /*004c*/ 	.byte	0x04, 0x17
        /*004e*/ 	.short	(.L_19 - .L_18)
.L_18:
        /*0050*/ 	.word	0x00000000
        /*0054*/ 	.short	0x0001
        /*0056*/ 	.short	0x0008
        /*0058*/ 	.byte	0x00, 0xf0, 0x21, 0x00


	//----- nvinfo : EIATTR_KPARAM_INFO
	.align		4
.L_19:
        /*005c*/ 	.byte	0x04, 0x17
        /*005e*/ 	.short	(.L_21 - .L_20)
.L_20:
        /*0060*/ 	.word	0x00000000
        /*0064*/ 	.short	0x0000
        /*0066*/ 	.short	0x0000
        /*0068*/ 	.byte	0x00, 0xf0, 0x21, 0x00


	//----- nvinfo : EIATTR_MAXREG_COUNT
	.align		4
.L_21:
        /*006c*/ 	.byte	0x03, 0x1b
        /*006e*/ 	.short	0x00ff


	//----- nvinfo : EIATTR_COOP_GROUP_MASK_REGIDS
	.align		4
        /*0070*/ 	.byte	0x04, 0x29
        /*0072*/ 	.short	(.L_23 - .L_22)


	//   ....[0]....
.L_22:
        /*0074*/ 	.word	0xffffffff


	//----- nvinfo : EIATTR_COOP_GROUP_INSTR_OFFSETS
	.align		4
.L_23:
        /*0078*/ 	.byte	0x04, 0x28
        /*007a*/ 	.short	(.L_25 - .L_24)


	//   ....[0]....
.L_24:
        /*007c*/ 	.word	0x000000f0


	//----- nvinfo : EIATTR_EXIT_INSTR_OFFSETS
	.align		4
.L_25:
        /*0080*/ 	.byte	0x04, 0x1c
        /*0082*/ 	.short	(.L_27 - .L_26)


	//   ....[0]....
.L_26:
        /*0084*/ 	.word	0x00000130


	//   ....[1]....
        /*0088*/ 	.word	0x00000180


	//----- nvinfo : EIATTR_MAX_THREADS
	.align		4
.L_27:
        /*008c*/ 	.byte	0x04, 0x05
        /*008e*/ 	.short	(.L_29 - .L_28)
.L_28:
        /*0090*/ 	.word	0x00000040
        /*0094*/ 	.word	0x00000001
        /*0098*/ 	.word	0x00000001
.L_29:


//--------------------- .nv.rel.action            --------------------------
	.section	.nv.rel.action,"",@"SHT_CUDA_RELOCINFO"
	.align	8
	.sectionentsize	8
        /*0000*/ 	.byte	0x73, 0x00, 0x00, 0x00, 0x00, 0x00, 0x00, 0x00, 0x00, 0x00, 0x00, 0x11, 0x25, 0x00, 0x05, 0x36


//--------------------- .nv.constant0.triton__0d1d234 --------------------------
	.section	.nv.constant0.triton__0d1d234,"a",@progbits
	.align	4
.nv.constant0.triton__0d1d234:
	.zero		380


//--------------------- .text.triton__0d1d234     --------------------------
	.section	.text.triton__0d1d234,"ax",@progbits
	.sectionflags	@"SHF_BARRIERS=1"
	.sectioninfo	@"SHI_REGISTERS=8"
	.align	128
        .global         triton__0d1d234
        .type           triton__0d1d234,@function
        .size           triton__0d1d234,(.L_x_1 - triton__0d1d234)
        .other          triton__0d1d234,@"STO_CUDA_ENTRY STV_DEFAULT"
triton__0d1d234:
.text.triton__0d1d234:
[----:B------:R-:W-:-:S02]  /*0000*/  MOV R1, c[0x0][0x28] ;  /* 0x00000a0000017a02 */ /* 0x000fc40000000f00 */
[----:B------:R-:W0:Y:S01]  /*0010*/  S2R R4, SR_TID.X ;  /* 0x0000000000047919 */ /* 0x000e220000002100 */
[----:B------:R-:W-:Y:S01]  /*0020*/  MOV R3, 0x4 ;  /* 0x0000000400037802 */ /* 0x000fe20000000f00 */
[----:B------:R-:W-:Y:S01]  /*0030*/  ULDC.64 UR4, c[0x0][0x118] ;  /* 0x0000460000047ab9 */ /* 0x000fe20000000a00 */
[----:B0-----:R-:W-:-:S05]  /*0040*/  LOP3.LUT R2, R4, 0x1, RZ, 0xc0, !PT ;  /* 0x0000000104027812 */ /* 0x001fca00078ec0ff */
[----:B------:R-:W-:-:S06]  /*0050*/  IMAD.WIDE.U32 R2, R2, R3, c[0x0][0x168] ;  /* 0x00005a0002027625 */ /* 0x000fcc00078e0003 */
[----:B------:R-:W2:Y:S01]  /*0060*/  LDG.E R2, [R2.64] ;  /* 0x0000000402027981 */ /* 0x000ea2000c1e1900 */
[----:B------:R-:W-:-:S03]  /*0070*/  I2FP.F32.S32 R0, c[0x0][0x170] ;  /* 0x00005c0000007a45 */ /* 0x000fc60000201400 */
[----:B------:R-:W-:Y:S06]  /*0080*/  BAR.SYNC 0x0 ;  /* 0x0000000000007b1d */ /* 0x000fec0000000000 */
[C---:B------:R-:W-:Y:S02]  /*0090*/  FSETP.GT.AND P0, PT, |R0|.reuse, 8.50705917302346158658e+37, PT ;  /* 0x7e8000000000780b */ /* 0x040fe40003f04200 */
[----:B------:R-:W-:Y:S02]  /*00a0*/  FSETP.GEU.AND P1, PT, |R0|, 1.175494350822287508e-38, PT ;  /* 0x008000000000780b */ /* 0x000fe40003f2e200 */
[----:B------:R-:W-:-:S09]  /*00b0*/  LOP3.LUT P2, RZ, R4, 0x3f, RZ, 0xc0, !PT ;  /* 0x0000003f04ff7812 */ /* 0x000fd2000784c0ff */
[----:B------:R-:W-:-:S04]  /*00c0*/  @P0 FMUL R0, R0, 0.25 ;  /* 0x3e80000000000820 */ /* 0x000fc80000400000 */
[----:B------:R-:W-:-:S06]  /*00d0*/  @!P1 FMUL R0, R0, 16777216 ;  /* 0x4b80000000009820 */ /* 0x000fcc0000400000 */
[----:B------:R-:W0:Y:S01]  /*00e0*/  MUFU.RCP R0, R0 ;  /* 0x0000000000007308 */ /* 0x000e220000001000 */
[----:B--2---:R-:W1:Y:S02]  /*00f0*/  SHFL.BFLY PT, R5, R2, 0x1, 0x1f ;  /* 0x0c201f0002057f89 */ /* 0x004e6400000e0000 */
[----:B-1----:R-:W-:-:S04]  /*0100*/  FADD R5, R2, R5 ;  /* 0x0000000502057221 */ /* 0x002fc80000000000 */
[----:B------:R-:W-:-:S04]  /*0110*/  @P0 FMUL R5, R5, 0.25 ;  /* 0x3e80000005050820 */ /* 0x000fc80000400000 */
[----:B------:R-:W-:Y:S01]  /*0120*/  @!P1 FMUL R5, R5, 16777216 ;  /* 0x4b80000005059820 */ /* 0x000fe20000400000 */
[----:B------:R-:W-:Y:S06]  /*0130*/  @P2 EXIT ;  /* 0x000000000000294d */ /* 0x000fec0003800000 */
[----:B0-----:R-:W-:Y:S01]  /*0140*/  FMUL R5, R0, R5 ;  /* 0x0000000500057220 */ /* 0x001fe20000400000 */
[----:B------:R-:W-:Y:S02]  /*0150*/  MOV R2, c[0x0][0x160] ;  /* 0x0000580000027a02 */ /* 0x000fe40000000f00 */
[----:B------:R-:W-:-:S05]  /*0160*/  MOV R3, c[0x0][0x164] ;  /* 0x0000590000037a02 */ /* 0x000fca0000000f00 */
[----:B------:R-:W-:Y:S01]  /*0170*/  STG.E [R2.64], R5 ;  /* 0x0000000502007986 */ /* 0x000fe2000c101904 */
[----:B------:R-:W-:Y:S05]  /*0180*/  EXIT ;  /* 0x000000000000794d */ /* 0x000fea0003800000 */
.L_x_0:
[----:B------:R-:W-:-:S00]  /*0190*/  BRA `(.L_x_0) ;  /* 0xfffffff000007947 */ /* 0x000fc0000383ffff */
[----:B------:R-:W-:-:S00]  /*01a0*/  NOP ;  /* 0x0000000000007918 */ /* 0x000fc00000000000 */
        /* <DEDUP_REMOVED lines=13> */
.L_x_1:
